	.headerflags	@"EF_CUDA_TEXMODE_UNIFIED EF_CUDA_64BIT_ADDRESS EF_CUDA_ACCELERATORS EF_CUDA_SM90 EF_CUDA_VIRTUAL_SM(EF_CUDA_SM90)"
	.elftype	@"ET_EXEC"


//--------------------- .nv.info                  --------------------------
	.section	.nv.info,"",@"SHT_CUDA_INFO"
	.align	4


	//----- nvinfo : EIATTR_REGCOUNT
	.align		4
        /*0000*/ 	.byte	0x04, 0x2f
        /*0002*/ 	.short	(.L_1 - .L_0)
	.align		4
.L_0:
        /*0004*/ 	.word	index@(triton_poi_fused__unsafe_index_add_convolution_mul_sub_24)
        /*0008*/ 	.word	0x00000040


	//----- nvinfo : EIATTR_MIN_STACK_SIZE
	.align		4
.L_1:
        /*000c*/ 	.byte	0x04, 0x12
        /*000e*/ 	.short	(.L_3 - .L_2)
	.align		4
.L_2:
        /*0010*/ 	.word	index@(triton_poi_fused__unsafe_index_add_convolution_mul_sub_24)
        /*0014*/ 	.word	0x00000000


	//----- nvinfo : EIATTR_FRAME_SIZE
	.align		4
.L_3:
        /*0018*/ 	.byte	0x04, 0x11
        /*001a*/ 	.short	(.L_5 - .L_4)
	.align		4
.L_4:
        /*001c*/ 	.word	index@(triton_poi_fused__unsafe_index_add_convolution_mul_sub_24)
        /*0020*/ 	.word	0x00000000


	//----- nvinfo : EIATTR_MIN_STACK_SIZE
	.align		4
.L_5:
        /*0024*/ 	.byte	0x04, 0x12
        /*0026*/ 	.short	(.L_7 - .L_6)
	.align		4
.L_6:
        /*0028*/ 	.word	index@(triton_poi_fused__unsafe_index_add_convolution_mul_sub_24)
        /*002c*/ 	.word	0x00000000
.L_7:


//--------------------- .nv.info.triton_poi_fused__unsafe_index_add_convolution_mul_sub_24 --------------------------
	.section	.nv.info.triton_poi_fused__unsafe_index_add_convolution_mul_sub_24,"",@"SHT_CUDA_INFO"
	.sectionflags	@""
	.align	4


	//----- nvinfo : EIATTR_CUDA_API_VERSION
	.align		4
        /*0000*/ 	.byte	0x04, 0x37
        /*0002*/ 	.short	(.L_9 - .L_8)
.L_8:
        /*0004*/ 	.word	0x0000007c


	//----- nvinfo : EIATTR_KPARAM_INFO
	.align		4
.L_9:
        /*0008*/ 	.byte	0x04, 0x17
        /*000a*/ 	.short	(.L_11 - .L_10)
.L_10:
        /*000c*/ 	.word	0x00000000
        /*0010*/ 	.short	0x0009
        /*0012*/ 	.short	0x0048
        /*0014*/ 	.byte	0x00, 0xf0, 0x11, 0x00


	//----- nvinfo : EIATTR_KPARAM_INFO
	.align		4
.L_11:
        /*0018*/ 	.byte	0x04, 0x17
        /*001a*/ 	.short	(.L_13 - .L_12)
.L_12:
        /*001c*/ 	.word	0x00000000
        /*0020*/ 	.short	0x0008
        /*0022*/ 	.short	0x0040
        /*0024*/ 	.byte	0x00, 0xf4, 0x21, 0x00


	//----- nvinfo : EIATTR_KPARAM_INFO
	.align		4
.L_13:
        /*0028*/ 	.byte	0x04, 0x17
        /*002a*/ 	.short	(.L_15 - .L_14)
.L_14:
        /*002c*/ 	.word	0x00000000
        /*0030*/ 	.short	0x0007
        /*0032*/ 	.short	0x0038
        /*0034*/ 	.byte	0x00, 0xf4, 0x21, 0x00


	//----- nvinfo : EIATTR_KPARAM_INFO
	.align		4
.L_15:
        /*0038*/ 	.byte	0x04, 0x17
        /*003a*/ 	.short	(.L_17 - .L_16)
.L_16:
        /*003c*/ 	.word	0x00000000
        /*0040*/ 	.short	0x0006
        /*0042*/ 	.short	0x0030
        /*0044*/ 	.byte	0x00, 0xf4, 0x21, 0x00


	//----- nvinfo : EIATTR_KPARAM_INFO
	.align		4
.L_17:
        /*0048*/ 	.byte	0x04, 0x17
        /*004a*/ 	.short	(.L_19 - .L_18)
.L_18:
        /*004c*/ 	.word	0x00000000
        /*0050*/ 	.short	0x0005
        /*0052*/ 	.short	0x0028
        /*0054*/ 	.byte	0x00, 0xf4, 0x21, 0x00


	//----- nvinfo : EIATTR_KPARAM_INFO
	.align		4
.L_19:
        /*0058*/ 	.byte	0x04, 0x17
        /*005a*/ 	.short	(.L_21 - .L_20)
.L_20:
        /*005c*/ 	.word	0x00000000
        /*0060*/ 	.short	0x0004
        /*0062*/ 	.short	0x0020
        /*0064*/ 	.byte	0x00, 0xf4, 0x21, 0x00


	//----- nvinfo : EIATTR_KPARAM_INFO
	.align		4
.L_21:
        /*0068*/ 	.byte	0x04, 0x17
        /*006a*/ 	.short	(.L_23 - .L_22)
.L_22:
        /*006c*/ 	.word	0x00000000
        /*0070*/ 	.short	0x0003
        /*0072*/ 	.short	0x0018
        /*0074*/ 	.byte	0x00, 0xf4, 0x21, 0x00


	//----- nvinfo : EIATTR_KPARAM_INFO
	.align		4
.L_23:
        /*0078*/ 	.byte	0x04, 0x17
        /*007a*/ 	.short	(.L_25 - .L_24)
.L_24:
        /*007c*/ 	.word	0x00000000
        /*0080*/ 	.short	0x0002
        /*0082*/ 	.short	0x0010
        /*0084*/ 	.byte	0x00, 0xf4, 0x21, 0x00


	//----- nvinfo : EIATTR_KPARAM_INFO
	.align		4
.L_25:
        /*0088*/ 	.byte	0x04, 0x17
        /*008a*/ 	.short	(.L_27 - .L_26)
.L_26:
        /*008c*/ 	.word	0x00000000
        /*0090*/ 	.short	0x0001
        /*0092*/ 	.short	0x0008
        /*0094*/ 	.byte	0x00, 0xf4, 0x21, 0x00


	//----- nvinfo : EIATTR_KPARAM_INFO
	.align		4
.L_27:
        /*0098*/ 	.byte	0x04, 0x17
        /*009a*/ 	.short	(.L_29 - .L_28)
.L_28:
        /*009c*/ 	.word	0x00000000
        /*00a0*/ 	.short	0x0000
        /*00a2*/ 	.short	0x0000
        /*00a4*/ 	.byte	0x00, 0xf4, 0x21, 0x00


	//----- nvinfo : EIATTR_SPARSE_MMA_MASK
	.align		4
.L_29:
        /*00a8*/ 	.byte	0x03, 0x50
        /*00aa*/ 	.short	0x0000


	//----- nvinfo : EIATTR_MAXREG_COUNT
	.align		4
        /*00ac*/ 	.byte	0x03, 0x1b
        /*00ae*/ 	.short	0x00ff


	//----- nvinfo : EIATTR_EXIT_INSTR_OFFSETS
	.align		4
        /*00b0*/ 	.byte	0x04, 0x1c
        /*00b2*/ 	.short	(.L_31 - .L_30)


	//   ....[0]....
.L_30:
        /*00b4*/ 	.word	0x00001960


	//----- nvinfo : EIATTR_REQNTID
	.align		4
.L_31:
        /*00b8*/ 	.byte	0x04, 0x10
        /*00ba*/ 	.short	(.L_33 - .L_32)
.L_32:
        /*00bc*/ 	.word	0x00000080
        /*00c0*/ 	.word	0x00000001
        /*00c4*/ 	.word	0x00000001


	//----- nvinfo : EIATTR_CBANK_PARAM_SIZE
	.align		4
.L_33:
        /*00c8*/ 	.byte	0x03, 0x19
        /*00ca*/ 	.short	0x004c


	//----- nvinfo : EIATTR_PARAM_CBANK
	.align		4
        /*00cc*/ 	.byte	0x04, 0x0a
        /*00ce*/ 	.short	(.L_35 - .L_34)
	.align		4
.L_34:
        /*00d0*/ 	.word	index@(.nv.constant0.triton_poi_fused__unsafe_index_add_convolution_mul_sub_24)
        /*00d4*/ 	.short	0x0210
        /*00d6*/ 	.short	0x004c


	//----- nvinfo : EIATTR_SW_WAR
	.align		4
.L_35:
        /*00d8*/ 	.byte	0x04, 0x36
        /*00da*/ 	.short	(.L_37 - .L_36)
.L_36:
        /*00dc*/ 	.word	0x00000008
.L_37:


//--------------------- .nv.callgraph             --------------------------
	.section	.nv.callgraph,"",@"SHT_CUDA_CALLGRAPH"
	.align	4
	.sectionentsize	8
	.align		4
        /*0000*/ 	.word	0x00000000
	.align		4
        /*0004*/ 	.word	0xffffffff
	.align		4
        /*0008*/ 	.word	0x00000000
	.align		4
        /*000c*/ 	.word	0xfffffffe
	.align		4
        /*0010*/ 	.word	0x00000000
	.align		4
        /*0014*/ 	.word	0xfffffffd
	.align		4
        /*0018*/ 	.word	0x00000000
	.align		4
        /*001c*/ 	.word	0xfffffffc


//--------------------- .text.triton_poi_fused__unsafe_index_add_convolution_mul_sub_24 --------------------------
	.section	.text.triton_poi_fused__unsafe_index_add_convolution_mul_sub_24,"ax",@progbits
	.align	128
        .global         triton_poi_fused__unsafe_index_add_convolution_mul_sub_24
        .type           triton_poi_fused__unsafe_index_add_convolution_mul_sub_24,@function
        .size           triton_poi_fused__unsafe_index_add_convolution_mul_sub_24,(.L_x_1 - triton_poi_fused__unsafe_index_add_convolution_mul_sub_24)
        .other          triton_poi_fused__unsafe_index_add_convolution_mul_sub_24,@"STO_CUDA_ENTRY STV_DEFAULT"
triton_poi_fused__unsafe_index_add_convolution_mul_sub_24:
.text.triton_poi_fused__unsafe_index_add_convolution_mul_sub_24:
[----:B------:R-:W-:Y:S01]  /*0000*/  LDC R1, c[0x0][0x28] ;  /* 0x00000a00ff017b82 */ /* 0x000fe20000000800 */
[----:B------:R-:W1:Y:S07]  /*0010*/  S2R R0, SR_TID.X ;  /* 0x0000000000007919 */ /* 0x000e6e0000002100 */
[----:B------:R-:W2:Y:S01]  /*0020*/  LDC.64 R12, c[0x0][0x220] ;  /* 0x00008800ff0c7b82 */ /* 0x000ea20000000a00 */
[----:B------:R-:W-:Y:S01]  /*0030*/  ULDC.64 UR4, c[0x0][0x208] ;  /* 0x0000820000047ab9 */ /* 0x000fe20000000a00 */
[----:B------:R-:W3:Y:S06]  /*0040*/  S2R R5, SR_CTAID.X ;  /* 0x0000000000057919 */ /* 0x000eec0000002500 */
[----:B------:R-:W4:Y:S08]  /*0050*/  LDC.64 R28, c[0x0][0x238] ;  /* 0x00008e00ff1c7b82 */ /* 0x000f300000000a00 */
[----:B------:R-:W5:Y:S08]  /*0060*/  LDC.64 R22, c[0x0][0x218] ;  /* 0x00008600ff167b82 */ /* 0x000f700000000a00 */
[----:B------:R-:W5:Y:S01]  /*0070*/  LDC.64 R10, c[0x0][0x248] ;  /* 0x00009200ff0a7b82 */ /* 0x000f620000000a00 */
[----:B-1----:R-:W-:-:S07]  /*0080*/  SHF.L.U32 R0, R0, 0x2, RZ ;  /* 0x0000000200007819 */ /* 0x002fce00000006ff */
[----:B------:R-:W1:Y:S01]  /*0090*/  LDC.64 R44, c[0x0][0x230] ;  /* 0x00008c00ff2c7b82 */ /* 0x000e620000000a00 */
[----:B------:R-:W-:Y:S02]  /*00a0*/  LOP3.LUT R0, R0, 0x1fc, RZ, 0xc0, !PT ;  /* 0x000001fc00007812 */ /* 0x000fe400078ec0ff */
[----:B---3--:R-:W-:Y:S02]  /*00b0*/  SHF.R.S32.HI R51, RZ, 0x15, R5 ;  /* 0x00000015ff337819 */ /* 0x008fe40000011405 */
[----:B------:R-:W-:Y:S02]  /*00c0*/  LEA R36, R5, R0, 0xa ;  /* 0x0000000005247211 */ /* 0x000fe400078e50ff */
[----:B------:R-:W-:Y:S02]  /*00d0*/  SGXT R51, R51, 0x1 ;  /* 0x000000013333781a */ /* 0x000fe40000000200 */
[----:B------:R-:W-:Y:S02]  /*00e0*/  SHF.R.S32.HI R3, RZ, 0x1f, R36 ;  /* 0x0000001fff037819 */ /* 0x000fe40000011424 */
[----:B------:R-:W-:-:S02]  /*00f0*/  IADD3 R0, R36, 0x2, RZ ;  /* 0x0000000224007810 */ /* 0x000fc40007ffe0ff */
[----:B------:R-:W-:Y:S02]  /*0100*/  LEA.HI R3, R3, R36, RZ, 0x6 ;  /* 0x0000002403037211 */ /* 0x000fe400078f30ff */
[----:B------:R-:W-:Y:S02]  /*0110*/  LEA.HI R2, R51, R0, RZ, 0x6 ;  /* 0x0000000033027211 */ /* 0x000fe400078f30ff */
[----:B------:R-:W-:Y:S02]  /*0120*/  LOP3.LUT R9, R3, 0xffffffc0, RZ, 0xc0, !PT ;  /* 0xffffffc003097812 */ /* 0x000fe400078ec0ff */
[----:B------:R-:W-:Y:S02]  /*0130*/  LOP3.LUT R5, R2, 0xffffffc0, RZ, 0xc0, !PT ;  /* 0xffffffc002057812 */ /* 0x000fe400078ec0ff */
[----:B------:R-:W-:-:S05]  /*0140*/  IADD3 R9, R36, -R9, RZ ;  /* 0x8000000924097210 */ /* 0x000fca0007ffe0ff */
[----:B--2---:R-:W-:Y:S01]  /*0150*/  IMAD.WIDE R16, R9, 0x8, R12 ;  /* 0x0000000809107825 */ /* 0x004fe200078e020c */
[----:B------:R-:W-:-:S05]  /*0160*/  IADD3 R5, R0, -R5, RZ ;  /* 0x8000000500057210 */ /* 0x000fca0007ffe0ff */
[----:B------:R-:W2:Y:S01]  /*0170*/  LDG.E.EL.128 R16, desc[UR4][R16.64] ;  /* 0x0000000410107981 */ /* 0x000ea2000c2e1d00 */
[----:B------:R-:W-:-:S04]  /*0180*/  IMAD.WIDE R12, R5, 0x8, R12 ;  /* 0x00000008050c7825 */ /* 0x000fc800078e020c */
[--C-:B----4-:R-:W-:Y:S02]  /*0190*/  IMAD.WIDE R24, R9, 0x8, R28.reuse ;  /* 0x0000000809187825 */ /* 0x110fe400078e021c */
[----:B------:R-:W3:Y:S04]  /*01a0*/  LDG.E.EL.128 R12, desc[UR4][R12.64] ;  /* 0x000000040c0c7981 */ /* 0x000ee8000c2e1d00 */
[----:B------:R-:W4:Y:S01]  /*01b0*/  LDG.E.EL.128 R24, desc[UR4][R24.64] ;  /* 0x0000000418187981 */ /* 0x000f22000c2e1d00 */
[----:B------:R-:W-:Y:S01]  /*01c0*/  IMAD.WIDE R28, R5, 0x8, R28 ;  /* 0x00000008051c7825 */ /* 0x000fe200078e021c */
[----:B------:R-:W-:-:S05]  /*01d0*/  SHF.R.S32.HI R3, RZ, 0x6, R3 ;  /* 0x00000006ff037819 */ /* 0x000fca0000011403 */
[----:B------:R-:W3:Y:S01]  /*01e0*/  LDG.E.EL.128 R28, desc[UR4][R28.64] ;  /* 0x000000041c1c7981 */ /* 0x000ee2000c2e1d00 */
[----:B------:R-:W-:-:S04]  /*01f0*/  LEA.HI R0, R3, R3, RZ, 0x6 ;  /* 0x0000000303007211 */ /* 0x000fc800078f30ff */
[----:B------:R-:W-:-:S04]  /*0200*/  LOP3.LUT R0, R0, 0xffffffc0, RZ, 0xc0, !PT ;  /* 0xffffffc000007812 */ /* 0x000fc800078ec0ff */
[----:B------:R-:W-:-:S05]  /*0210*/  IADD3 R37, R3, -R0, RZ ;  /* 0x8000000003257210 */ /* 0x000fca0007ffe0ff */
[----:B-----5:R-:W-:-:S06]  /*0220*/  IMAD.WIDE R20, R37, 0x8, R22 ;  /* 0x0000000825147825 */ /* 0x020fcc00078e0216 */
[----:B------:R-:W5:Y:S01]  /*0230*/  LDG.E.EL.64 R20, desc[UR4][R20.64] ;  /* 0x0000000414147981 */ /* 0x000f62000c2e1b00 */
[----:B0-----:R-:W-:-:S06]  /*0240*/  IMAD.WIDE R2, R37, 0x8, R10 ;  /* 0x0000000825027825 */ /* 0x001fcc00078e020a */
[----:B------:R-:W5:Y:S01]  /*0250*/  LDG.E.EL.64 R2, desc[UR4][R2.64] ;  /* 0x0000000402027981 */ /* 0x000f62000c2e1b00 */
[----:B------:R-:W-:Y:S01]  /*0260*/  LEA.HI R0, R51, R36, RZ, 0xc ;  /* 0x0000002433007211 */ /* 0x000fe200078f60ff */
[----:B------:R-:W-:-:S03]  /*0270*/  IMAD.HI R6, R36, 0x30c30c31, RZ ;  /* 0x30c30c3124067827 */ /* 0x000fc600078e02ff */
[----:B------:R-:W-:Y:S01]  /*0280*/  SHF.R.S32.HI R0, RZ, 0xc, R0 ;  /* 0x0000000cff007819 */ /* 0x000fe20000011400 */
[----:B------:R-:W-:Y:S01]  /*0290*/  IMAD.HI R55, R36, 0x30c30c31, RZ ;  /* 0x30c30c3124377827 */ /* 0x000fe200078e02ff */
[----:B------:R-:W-:-:S03]  /*02a0*/  SHF.R.U32.HI R7, RZ, 0x1f, R6 ;  /* 0x0000001fff077819 */ /* 0x000fc60000011606 */
[----:B------:R-:W-:Y:S01]  /*02b0*/  IMAD.HI R4, R0, 0x30c30c31, RZ ;  /* 0x30c30c3100047827 */ /* 0x000fe200078e02ff */
[----:B------:R-:W-:-:S04]  /*02c0*/  SHF.R.U32.HI R8, RZ, 0x1f, R55 ;  /* 0x0000001fff087819 */ /* 0x000fc80000011637 */
[----:B------:R-:W-:Y:S02]  /*02d0*/  SHF.R.U32.HI R5, RZ, 0x1f, R4 ;  /* 0x0000001fff057819 */ /* 0x000fe40000011604 */
[----:B------:R-:W-:Y:S02]  /*02e0*/  LEA.HI.SX32 R55, R55, R8, 0x12 ;  /* 0x0000000837377211 */ /* 0x000fe400078f92ff */
[----:B------:R-:W-:Y:S02]  /*02f0*/  LEA.HI.SX32 R5, R4, R5, 0x1e ;  /* 0x0000000504057211 */ /* 0x000fe400078ff2ff */
[----:B------:R-:W-:-:S03]  /*0300*/  LEA.HI.SX32 R4, R6, R7, 0x12 ;  /* 0x0000000706047211 */ /* 0x000fc600078f92ff */
[----:B------:R-:W-:Y:S02]  /*0310*/  IMAD R5, R5, -0x15, R0 ;  /* 0xffffffeb05057824 */ /* 0x000fe400078e0200 */
[----:B------:R-:W-:Y:S01]  /*0320*/  IMAD R55, R55, 0xbd, RZ ;  /* 0x000000bd37377824 */ /* 0x000fe200078e02ff */
[----:B--2---:R-:W-:Y:S02]  /*0330*/  IADD3 R49, P2, R16, 0x3, RZ ;  /* 0x0000000310317810 */ /* 0x004fe40007f5e0ff */
[----:B------:R-:W-:Y:S02]  /*0340*/  IADD3 R35, P0, R18, 0x3, RZ ;  /* 0x0000000312237810 */ /* 0x000fe40007f1e0ff */
[----:B------:R-:W-:Y:S02]  /*0350*/  ISETP.GE.AND P1, PT, R17, RZ, PT ;  /* 0x000000ff1100720c */ /* 0x000fe40003f26270 */
[----:B------:R-:W-:Y:S02]  /*0360*/  IADD3.X R33, RZ, R17, RZ, P2, !PT ;  /* 0x00000011ff217210 */ /* 0x000fe400017fe4ff */
[----:B------:R-:W-:-:S02]  /*0370*/  ISETP.GE.AND P2, PT, R19, RZ, PT ;  /* 0x000000ff1300720c */ /* 0x000fc40003f46270 */
[----:B------:R-:W-:Y:S02]  /*0380*/  IADD3.X R7, RZ, R19, RZ, P0, !PT ;  /* 0x00000013ff077210 */ /* 0x000fe400007fe4ff */
[----:B------:R-:W-:Y:S02]  /*0390*/  SEL R34, R33, R17, !P1 ;  /* 0x0000001121227207 */ /* 0x000fe40004800000 */
[----:B------:R-:W-:Y:S02]  /*03a0*/  SEL R49, R49, R16, !P1 ;  /* 0x0000001031317207 */ /* 0x000fe40004800000 */
[----:B------:R-:W-:Y:S01]  /*03b0*/  SEL R35, R35, R18, !P2 ;  /* 0x0000001223237207 */ /* 0x000fe20005000000 */
[----:B------:R-:W0:Y:S01]  /*03c0*/  LDC.64 R16, c[0x0][0x228] ;  /* 0x00008a00ff107b82 */ /* 0x000e220000000a00 */
[----:B---3--:R-:W-:Y:S02]  /*03d0*/  IADD3 R33, P0, R12, 0x3, RZ ;  /* 0x000000030c217810 */ /* 0x008fe40007f1e0ff */
[----:B------:R-:W-:-:S02]  /*03e0*/  SEL R18, R7, R19, !P2 ;  /* 0x0000001307127207 */ /* 0x000fc40005000000 */
[----:B------:R-:W-:Y:S02]  /*03f0*/  IADD3 R7, P2, R14, 0x3, RZ ;  /* 0x000000030e077810 */ /* 0x000fe40007f5e0ff */
[----:B------:R-:W-:Y:S02]  /*0400*/  ISETP.GE.AND P1, PT, R13, RZ, PT ;  /* 0x000000ff0d00720c */ /* 0x000fe40003f26270 */
[----:B------:R-:W-:Y:S02]  /*0410*/  IADD3.X R39, RZ, R13, RZ, P0, !PT ;  /* 0x0000000dff277210 */ /* 0x000fe400007fe4ff */
[----:B------:R-:W-:Y:S02]  /*0420*/  ISETP.GE.AND P0, PT, R15, RZ, PT ;  /* 0x000000ff0f00720c */ /* 0x000fe40003f06270 */
[----:B------:R-:W-:Y:S02]  /*0430*/  IADD3.X R19, RZ, R15, RZ, P2, !PT ;  /* 0x0000000fff137210 */ /* 0x000fe400017fe4ff */
[----:B------:R-:W-:-:S02]  /*0440*/  SEL R33, R33, R12, !P1 ;  /* 0x0000000c21217207 */ /* 0x000fc40004800000 */
[----:B----4-:R-:W-:Y:S02]  /*0450*/  IADD3 R47, P2, R24, 0x3, RZ ;  /* 0x00000003182f7810 */ /* 0x010fe40007f5e0ff */
[----:B------:R-:W-:Y:S02]  /*0460*/  SEL R12, R39, R13, !P1 ;  /* 0x0000000d270c7207 */ /* 0x000fe40004800000 */
[----:B------:R-:W-:Y:S02]  /*0470*/  SEL R13, R7, R14, !P0 ;  /* 0x0000000e070d7207 */ /* 0x000fe40004000000 */
[----:B------:R-:W-:Y:S01]  /*0480*/  SEL R14, R19, R15, !P0 ;  /* 0x0000000f130e7207 */ /* 0x000fe20004000000 */
[--C-:B0-----:R-:W-:Y:S01]  /*0490*/  IMAD.WIDE.U32 R48, R49, 0x54, R16.reuse ;  /* 0x0000005431307825 */ /* 0x101fe200078e0010 */
[----:B------:R-:W-:Y:S02]  /*04a0*/  ISETP.GE.AND P0, PT, R25, RZ, PT ;  /* 0x000000ff1900720c */ /* 0x000fe40003f06270 */
[----:B------:R-:W-:Y:S01]  /*04b0*/  IADD3 R15, P1, R26, 0x3, RZ ;  /* 0x000000031a0f7810 */ /* 0x000fe20007f3e0ff */
[----:B------:R-:W-:Y:S01]  /*04c0*/  IMAD.WIDE.U32 R32, R33, 0x54, R16 ;  /* 0x0000005421207825 */ /* 0x000fe200078e0010 */
[----:B------:R-:W-:-:S02]  /*04d0*/  IADD3.X R19, RZ, R25, RZ, P2, !PT ;  /* 0x00000019ff137210 */ /* 0x000fc400017fe4ff */
[----:B------:R-:W-:Y:S02]  /*04e0*/  ISETP.GE.AND P2, PT, R27, RZ, PT ;  /* 0x000000ff1b00720c */ /* 0x000fe40003f46270 */
[----:B------:R-:W-:Y:S02]  /*04f0*/  SEL R47, R47, R24, !P0 ;  /* 0x000000182f2f7207 */ /* 0x000fe40004000000 */
[----:B------:R-:W-:Y:S02]  /*0500*/  IADD3.X R7, RZ, R27, RZ, P1, !PT ;  /* 0x0000001bff077210 */ /* 0x000fe40000ffe4ff */
[----:B------:R-:W-:Y:S01]  /*0510*/  SEL R6, R19, R25, !P0 ;  /* 0x0000001913067207 */ /* 0x000fe20004000000 */
[----:B------:R-:W-:Y:S01]  /*0520*/  IMAD.WIDE.U32 R46, R47, 0x54, R16 ;  /* 0x000000542f2e7825 */ /* 0x000fe200078e0010 */
[----:B------:R-:W-:Y:S02]  /*0530*/  IADD3 R25, P0, R28, 0x3, RZ ;  /* 0x000000031c197810 */ /* 0x000fe40007f1e0ff */
[----:B------:R-:W-:-:S02]  /*0540*/  SEL R8, R7, R27, !P2 ;  /* 0x0000001b07087207 */ /* 0x000fc40005000000 */
[----:B------:R-:W-:Y:S02]  /*0550*/  ISETP.GE.AND P1, PT, R29, RZ, PT ;  /* 0x000000ff1d00720c */ /* 0x000fe40003f26270 */
[----:B------:R-:W-:Y:S02]  /*0560*/  IADD3.X R27, RZ, R29, RZ, P0, !PT ;  /* 0x0000001dff1b7210 */ /* 0x000fe400007fe4ff */
[----:B------:R-:W-:Y:S02]  /*0570*/  SEL R15, R15, R26, !P2 ;  /* 0x0000001a0f0f7207 */ /* 0x000fe40005000000 */
[----:B------:R-:W-:Y:S02]  /*0580*/  IADD3 R7, P2, R30, 0x3, RZ ;  /* 0x000000031e077810 */ /* 0x000fe40007f5e0ff */
[----:B------:R-:W-:Y:S01]  /*0590*/  SEL R0, R27, R29, !P1 ;  /* 0x0000001d1b007207 */ /* 0x000fe20004800000 */
[----:B------:R-:W-:Y:S01]  /*05a0*/  IMAD.WIDE.U32 R26, R13, 0x54, R16 ;  /* 0x000000540d1a7825 */ /* 0x000fe200078e0010 */
[----:B------:R-:W-:-:S02]  /*05b0*/  ISETP.GE.AND P0, PT, R31, RZ, PT ;  /* 0x000000ff1f00720c */ /* 0x000fc40003f06270 */
[----:B------:R-:W-:Y:S01]  /*05c0*/  IADD3.X R19, RZ, R31, RZ, P2, !PT ;  /* 0x0000001fff137210 */ /* 0x000fe200017fe4ff */
[----:B------:R-:W-:Y:S01]  /*05d0*/  IMAD R13, R34, 0x54, RZ ;  /* 0x00000054220d7824 */ /* 0x000fe200078e02ff */
[----:B------:R-:W-:Y:S02]  /*05e0*/  SEL R29, R7, R30, !P0 ;  /* 0x0000001e071d7207 */ /* 0x000fe40004000000 */
[----:B------:R-:W-:Y:S01]  /*05f0*/  SEL R7, R19, R31, !P0 ;  /* 0x0000001f13077207 */ /* 0x000fe20004000000 */
[--C-:B------:R-:W-:Y:S01]  /*0600*/  IMAD.WIDE.U32 R30, R35, 0x54, R16.reuse ;  /* 0x00000054231e7825 */ /* 0x100fe200078e0010 */
[----:B------:R-:W-:Y:S02]  /*0610*/  IADD3 R49, R49, R13, RZ ;  /* 0x0000000d31317210 */ /* 0x000fe40007ffe0ff */
[----:B------:R-:W-:Y:S01]  /*0620*/  SEL R25, R25, R28, !P1 ;  /* 0x0000001c19197207 */ /* 0x000fe20004800000 */
[----:B------:R-:W-:Y:S01]  /*0630*/  IMAD R13, R12, 0x54, RZ ;  /* 0x000000540c0d7824 */ /* 0x000fe200078e02ff */
[----:B-----5:R-:W-:Y:S01]  /*0640*/  IADD3 R57, P1, R20, 0x3, RZ ;  /* 0x0000000314397810 */ /* 0x020fe20007f3e0ff */
[----:B------:R-:W-:Y:S01]  /*0650*/  IMAD.WIDE.U32 R34, R15, 0x54, R16 ;  /* 0x000000540f227825 */ /* 0x000fe200078e0010 */
[----:B------:R-:W-:-:S02]  /*0660*/  ISETP.GE.AND P0, PT, R21, RZ, PT ;  /* 0x000000ff1500720c */ /* 0x000fc40003f06270 */
[----:B------:R-:W-:Y:S01]  /*0670*/  IADD3 R33, R33, R13, RZ ;  /* 0x0000000d21217210 */ /* 0x000fe20007ffe0ff */
[----:B------:R-:W-:Y:S01]  /*0680*/  IMAD R15, R18, 0x54, RZ ;  /* 0x00000054120f7824 */ /* 0x000fe200078e02ff */
[----:B------:R-:W-:Y:S01]  /*0690*/  SEL R57, R57, R20, !P0 ;  /* 0x0000001439397207 */ /* 0x000fe20004000000 */
[----:B------:R-:W-:Y:S02]  /*06a0*/  IMAD R13, R6, 0x54, RZ ;  /* 0x00000054060d7824 */ /* 0x000fe400078e02ff */
[----:B------:R-:W-:Y:S01]  /*06b0*/  IMAD.WIDE R40, R5, 0x4, R48 ;  /* 0x0000000405287825 */ /* 0x000fe200078e0230 */
[----:B------:R-:W-:Y:S02]  /*06c0*/  IADD3 R31, R31, R15, RZ ;  /* 0x0000000f1f1f7210 */ /* 0x000fe40007ffe0ff */
[----:B------:R-:W-:Y:S01]  /*06d0*/  IADD3 R47, R47, R13, RZ ;  /* 0x0000000d2f2f7210 */ /* 0x000fe20007ffe0ff */
[----:B------:R-:W-:Y:S01]  /*06e0*/  IMAD R15, R8, 0x54, RZ ;  /* 0x00000054080f7824 */ /* 0x000fe200078e02ff */
[----:B------:R-:W-:Y:S01]  /*06f0*/  IADD3.X R13, RZ, R21, RZ, P1, !PT ;  /* 0x00000015ff0d7210 */ /* 0x000fe20000ffe4ff */
[----:B------:R-:W-:Y:S01]  /*0700*/  IMAD.WIDE.U32 R24, R25, 0x54, R16 ;  /* 0x0000005419187825 */ /* 0x000fe200078e0010 */
[----:B------:R-:W-:-:S02]  /*0710*/  IADD3 R53, P1, R2, 0x3, RZ ;  /* 0x0000000302357810 */ /* 0x000fc40007f3e0ff */
[----:B------:R-:W-:Y:S01]  /*0720*/  IADD3 R35, R35, R15, RZ ;  /* 0x0000000f23237210 */ /* 0x000fe20007ffe0ff */
[----:B------:R-:W-:Y:S01]  /*0730*/  IMAD R15, R0, 0x54, RZ ;  /* 0x00000054000f7824 */ /* 0x000fe200078e02ff */
[----:B------:R-:W-:Y:S01]  /*0740*/  SEL R0, R13, R21, !P0 ;  /* 0x000000150d007207 */ /* 0x000fe20004000000 */
[----:B------:R-:W-:Y:S01]  /*0750*/  IMAD.WIDE.U32 R28, R29, 0x54, R16 ;  /* 0x000000541d1c7825 */ /* 0x000fe200078e0010 */
[----:B------:R-:W-:Y:S02]  /*0760*/  ISETP.GE.AND P0, PT, R3, RZ, PT ;  /* 0x000000ff0300720c */ /* 0x000fe40003f06270 */
[----:B------:R-:W-:Y:S01]  /*0770*/  IADD3 R25, R25, R15, RZ ;  /* 0x0000000f19197210 */ /* 0x000fe20007ffe0ff */
[----:B------:R-:W-:Y:S01]  /*0780*/  IMAD R17, R14, 0x54, RZ ;  /* 0x000000540e117824 */ /* 0x000fe200078e02ff */
[----:B------:R-:W-:Y:S01]  /*0790*/  SEL R53, R53, R2, !P0 ;  /* 0x0000000235357207 */ /* 0x000fe20004000000 */
[----:B------:R-:W-:Y:S02]  /*07a0*/  IMAD R0, R0, 0xfc, RZ ;  /* 0x000000fc00007824 */ /* 0x000fe400078e02ff */
[----:B------:R-:W-:Y:S01]  /*07b0*/  IMAD.WIDE.U32 R12, R57, 0xfc, R40 ;  /* 0x000000fc390c7825 */ /* 0x000fe200078e0028 */
[----:B------:R-:W-:-:S02]  /*07c0*/  IADD3 R27, R27, R17, RZ ;  /* 0x000000111b1b7210 */ /* 0x000fc40007ffe0ff */
[----:B------:R-:W-:Y:S01]  /*07d0*/  IADD3.X R17, RZ, R3, RZ, P1, !PT ;  /* 0x00000003ff117210 */ /* 0x000fe20000ffe4ff */
[----:B------:R-:W-:Y:S01]  /*07e0*/  IMAD R18, R4, 0xbd, RZ ;  /* 0x000000bd04127824 */ /* 0x000fe200078e02ff */
[----:B------:R-:W-:Y:S01]  /*07f0*/  IADD3 R13, R13, R0, RZ ;  /* 0x000000000d0d7210 */ /* 0x000fe20007ffe0ff */
[----:B------:R-:W-:Y:S01]  /*0800*/  IMAD.WIDE R20, R5, 0x4, R30 ;  /* 0x0000000405147825 */ /* 0x000fe200078e021e */
[----:B------:R-:W-:-:S03]  /*0810*/  SEL R17, R17, R3, !P0 ;  /* 0x0000000311117207 */ /* 0x000fc60004000000 */
[----:B------:R-:W-:Y:S02]  /*0820*/  IMAD.WIDE R2, R18, 0x4, R12 ;  /* 0x0000000412027825 */ /* 0x000fe400078e020c */
[----:B------:R-:W0:Y:S02]  /*0830*/  LDC.64 R12, c[0x0][0x240] ;  /* 0x00009000ff0c7b82 */ /* 0x000e240000000a00 */
[----:B------:R-:W-:Y:S01]  /*0840*/  IMAD.WIDE R60, R5, 0x4, R46 ;  /* 0x00000004053c7825 */ /* 0x000fe200078e022e */
[----:B------:R1:W2:Y:S03]  /*0850*/  LDG.E.EL R8, desc[UR4][R2.64] ;  /* 0x0000000402087981 */ /* 0x0002a6000c2e1900 */
[----:B------:R-:W-:-:S04]  /*0860*/  IMAD.WIDE.U32 R58, R57, 0xfc, R20 ;  /* 0x000000fc393a7825 */ /* 0x000fc800078e0014 */
[----:B------:R-:W-:Y:S01]  /*0870*/  IMAD.HI R39, R36, 0x30c30c31, RZ ;  /* 0x30c30c3124277827 */ /* 0x000fe200078e02ff */
[----:B------:R-:W-:-:S03]  /*0880*/  IADD3 R59, R0, R59, RZ ;  /* 0x0000003b003b7210 */ /* 0x000fc60007ffe0ff */
[----:B------:R-:W-:Y:S01]  /*0890*/  IMAD.WIDE.U32 R14, R57, 0xfc, R60 ;  /* 0x000000fc390e7825 */ /* 0x000fe200078e003c */
[----:B------:R-:W-:-:S03]  /*08a0*/  SHF.R.U32.HI R4, RZ, 0x1f, R39 ;  /* 0x0000001fff047819 */ /* 0x000fc60000011627 */
[----:B-1----:R-:W-:Y:S01]  /*08b0*/  IMAD.WIDE R2, R5, 0x4, R44 ;  /* 0x0000000405027825 */ /* 0x002fe200078e022c */
[----:B------:R-:W-:Y:S02]  /*08c0*/  IADD3 R15, R0, R15, RZ ;  /* 0x0000000f000f7210 */ /* 0x000fe40007ffe0ff */
[----:B------:R-:W-:Y:S01]  /*08d0*/  LEA.HI.SX32 R39, R39, R4, 0x12 ;  /* 0x0000000427277211 */ /* 0x000fe200078f92ff */
[----:B------:R-:W-:Y:S01]  /*08e0*/  IMAD.WIDE R58, R18, 0x4, R58 ;  /* 0x00000004123a7825 */ /* 0x000fe200078e023a */
[----:B------:R1:W2:Y:S03]  /*08f0*/  LDG.E.EL R43, desc[UR4][R2.64] ;  /* 0x00000004022b7981 */ /* 0x0002a6000c2e1900 */
[----:B------:R-:W-:Y:S01]  /*0900*/  IMAD R17, R17, 0xfc, RZ ;  /* 0x000000fc11117824 */ /* 0x000fe200078e02ff */
[----:B------:R3:W4:Y:S01]  /*0910*/  LDG.E.EL R42, desc[UR4][R58.64] ;  /* 0x000000043a2a7981 */ /* 0x000722000c2e1900 */
[----:B------:R-:W-:-:S04]  /*0920*/  IMAD.WIDE.U32 R60, R53, 0xfc, R60 ;  /* 0x000000fc353c7825 */ /* 0x000fc800078e003c */
[----:B-1----:R-:W-:Y:S01]  /*0930*/  IMAD.WIDE R2, R5, 0x4, R34 ;  /* 0x0000000405027825 */ /* 0x002fe200078e0222 */
[----:B------:R-:W-:-:S03]  /*0940*/  IADD3 R61, R17, R61, RZ ;  /* 0x0000003d113d7210 */ /* 0x000fc60007ffe0ff */
[----:B------:R-:W-:-:S04]  /*0950*/  IMAD.WIDE.U32 R40, R53, 0xfc, R40 ;  /* 0x000000fc35287825 */ /* 0x000fc800078e0028 */
[----:B------:R-:W-:Y:S01]  /*0960*/  IMAD.WIDE R14, R55, 0x4, R14 ;  /* 0x00000004370e7825 */ /* 0x000fe200078e020e */
[----:B------:R-:W-:-:S03]  /*0970*/  IADD3 R41, R41, R17, RZ ;  /* 0x0000001129297210 */ /* 0x000fc60007ffe0ff */
[----:B------:R-:W-:Y:S01]  /*0980*/  IMAD.WIDE.U32 R20, R53, 0xfc, R20 ;  /* 0x000000fc35147825 */ /* 0x000fe200078e0014 */
[----:B------:R-:W5:Y:S03]  /*0990*/  LDG.E.EL R6, desc[UR4][R14.64] ;  /* 0x000000040e067981 */ /* 0x000f66000c2e1900 */
[----:B------:R-:W-:Y:S02]  /*09a0*/  IMAD R39, R39, 0xbd, RZ ;  /* 0x000000bd27277824 */ /* 0x000fe400078e02ff */
[----:B---3--:R-:W-:-:S04]  /*09b0*/  IMAD.WIDE.U32 R58, R57, 0xfc, R2 ;  /* 0x000000fc393a7825 */ /* 0x008fc800078e0002 */
[----:B------:R-:W-:Y:S01]  /*09c0*/  IMAD.WIDE.U32 R2, R53, 0xfc, R2 ;  /* 0x000000fc35027825 */ /* 0x000fe200078e0002 */
[----:B------:R-:W-:Y:S02]  /*09d0*/  IADD3 R21, R17, R21, RZ ;  /* 0x0000001511157210 */ /* 0x000fe40007ffe0ff */
[----:B------:R-:W-:Y:S01]  /*09e0*/  IADD3 R59, R0, R59, RZ ;  /* 0x0000003b003b7210 */ /* 0x000fe20007ffe0ff */
[----:B------:R-:W-:Y:S01]  /*09f0*/  IMAD.WIDE R60, R39, 0x4, R60 ;  /* 0x00000004273c7825 */ /* 0x000fe200078e023c */
[----:B------:R-:W-:-:S03]  /*0a00*/  IADD3 R3, R17, R3, RZ ;  /* 0x0000000311037210 */ /* 0x000fc60007ffe0ff */
[----:B0-----:R-:W-:Y:S01]  /*0a10*/  IMAD.WIDE R12, R9, 0x4, R12 ;  /* 0x00000004090c7825 */ /* 0x001fe200078e020c */
[----:B------:R0:W3:Y:S03]  /*0a20*/  LDG.E.EL R4, desc[UR4][R60.64] ;  /* 0x000000043c047981 */ /* 0x0000e6000c2e1900 */
[C---:B------:R-:W-:Y:S02]  /*0a30*/  IMAD.WIDE R40, R55.reuse, 0x4, R40 ;  /* 0x0000000437287825 */ /* 0x040fe400078e0228 */
[----:B------:R-:W3:Y:S02]  /*0a40*/  LDG.E.EL.128 R12, desc[UR4][R12.64] ;  /* 0x000000040c0c7981 */ /* 0x000ee4000c2e1d00 */
[C---:B------:R-:W-:Y:S02]  /*0a50*/  IMAD.WIDE R20, R55.reuse, 0x4, R20 ;  /* 0x0000000437147825 */ /* 0x040fe400078e0214 */
[----:B------:R-:W3:Y:S02]  /*0a60*/  LDG.E.EL R40, desc[UR4][R40.64] ;  /* 0x0000000428287981 */ /* 0x000ee4000c2e1900 */
[----:B0-----:R-:W-:-:S02]  /*0a70*/  IMAD.WIDE R60, R55, 0x4, R58 ;  /* 0x00000004373c7825 */ /* 0x001fc400078e023a */
[----:B------:R-:W3:Y:S02]  /*0a80*/  LDG.E.EL R20, desc[UR4][R20.64] ;  /* 0x0000000414147981 */ /* 0x000ee4000c2e1900 */
[----:B------:R-:W-:Y:S02]  /*0a90*/  IMAD.WIDE R58, R39, 0x4, R2 ;  /* 0x00000004273a7825 */ /* 0x000fe400078e0202 */
[----:B------:R-:W3:Y:S04]  /*0aa0*/  LDG.E.EL R50, desc[UR4][R60.64] ;  /* 0x000000043c327981 */ /* 0x000ee8000c2e1900 */
[----:B------:R0:W3:Y:S01]  /*0ab0*/  LDG.E.EL R38, desc[UR4][R58.64] ;  /* 0x000000043a267981 */ /* 0x0000e2000c2e1900 */
[----:B------:R-:W-:Y:S02]  /*0ac0*/  IMAD R7, R7, 0x54, RZ ;  /* 0x0000005407077824 */ /* 0x000fe400078e02ff */
[----:B------:R-:W-:-:S03]  /*0ad0*/  IMAD.WIDE R2, R5, 0x4, R32 ;  /* 0x0000000405027825 */ /* 0x000fc600078e0220 */
[----:B------:R-:W-:Y:S01]  /*0ae0*/  IADD3 R29, R29, R7, RZ ;  /* 0x000000071d1d7210 */ /* 0x000fe20007ffe0ff */
[----:B--2---:R-:W-:Y:S01]  /*0af0*/  FADD R7, R43, R8 ;  /* 0x000000082b077221 */ /* 0x004fe20000000000 */
[----:B------:R-:W-:-:S04]  /*0b00*/  IMAD.WIDE.U32 R8, R57, 0xfc, R2 ;  /* 0x000000fc39087825 */ /* 0x000fc800078e0002 */
[----:B------:R-:W-:Y:S01]  /*0b10*/  IMAD.WIDE.U32 R2, R53, 0xfc, R2 ;  /* 0x000000fc35027825 */ /* 0x000fe200078e0002 */
[----:B------:R-:W-:-:S04]  /*0b20*/  IADD3 R9, R0, R9, RZ ;  /* 0x0000000900097210 */ /* 0x000fc80007ffe0ff */
[----:B------:R-:W-:Y:S01]  /*0b30*/  IADD3 R3, R17, R3, RZ ;  /* 0x0000000311037210 */ /* 0x000fe20007ffe0ff */
[----:B------:R-:W-:-:S04]  /*0b40*/  IMAD.WIDE R8, R18, 0x4, R8 ;  /* 0x0000000412087825 */ /* 0x000fc800078e0208 */
[C---:B----4-:R-:W-:Y:S02]  /*0b50*/  FADD R42, R43.reuse, R42 ;  /* 0x0000002a2b2a7221 */ /* 0x050fe40000000000 */
[----:B------:R1:W2:Y:S01]  /*0b60*/  LDG.E.EL R8, desc[UR4][R8.64] ;  /* 0x0000000408087981 */ /* 0x0002a2000c2e1900 */
[----:B-----5:R-:W-:-:S04]  /*0b70*/  FADD R6, R43, R6 ;  /* 0x000000062b067221 */ /* 0x020fc80000000000 */
[----:B------:R-:W-:Y:S01]  /*0b80*/  FADD R6, -R7, R6 ;  /* 0x0000000607067221 */ /* 0x000fe20000000100 */
[----:B---3--:R-:W-:-:S03]  /*0b90*/  FADD R4, R43, R4 ;  /* 0x000000042b047221 */ /* 0x008fc60000000000 */
[----:B------:R-:W-:Y:S01]  /*0ba0*/  FFMA R16, R12, R6, R7 ;  /* 0x000000060c107223 */ /* 0x000fe20000000007 */
[----:B------:R-:W-:-:S04]  /*0bb0*/  IMAD.WIDE R6, R55, 0x4, R2 ;  /* 0x0000000437067825 */ /* 0x000fc800078e0202 */
[----:B------:R-:W-:Y:S01]  /*0bc0*/  FADD R3, R43, R40 ;  /* 0x000000282b037221 */ /* 0x000fe20000000000 */
[----:B------:R-:W-:Y:S01]  /*0bd0*/  IMAD.WIDE R40, R5, 0x4, R26 ;  /* 0x0000000405287825 */ /* 0x000fe200078e021a */
[----:B------:R-:W3:Y:S03]  /*0be0*/  LDG.E.EL R7, desc[UR4][R6.64] ;  /* 0x0000000406077981 */ /* 0x000ee6000c2e1900 */
[----:B------:R-:W-:Y:S01]  /*0bf0*/  FADD R20, R43, R20 ;  /* 0x000000142b147221 */ /* 0x000fe20000000000 */
[----:B------:R-:W-:Y:S01]  /*0c00*/  FADD R4, -R3, R4 ;  /* 0x0000000403047221 */ /* 0x000fe20000000100 */
[----:B0-----:R-:W-:-:S04]  /*0c10*/  IMAD.WIDE.U32 R58, R57, 0xfc, R40 ;  /* 0x000000fc393a7825 */ /* 0x001fc800078e0028 */
[C---:B------:R-:W-:Y:S01]  /*0c20*/  FADD R19, R43.reuse, R50 ;  /* 0x000000322b137221 */ /* 0x040fe20000000000 */
[----:B-1----:R-:W-:Y:S01]  /*0c30*/  FADD R9, R43, R38 ;  /* 0x000000262b097221 */ /* 0x002fe20000000000 */
[----:B------:R-:W-:-:S03]  /*0c40*/  FFMA R3, R12, R4, R3 ;  /* 0x000000040c037223 */ /* 0x000fc60000000003 */
[----:B------:R-:W-:Y:S01]  /*0c50*/  FADD R9, -R20, R9 ;  /* 0x0000000914097221 */ /* 0x000fe20000000100 */
[----:B------:R-:W-:Y:S01]  /*0c60*/  FADD R4, -R42, R19 ;  /* 0x000000132a047221 */ /* 0x000fe20000000100 */
[----:B------:R-:W-:Y:S02]  /*0c70*/  IADD3 R59, R0, R59, RZ ;  /* 0x0000003b003b7210 */ /* 0x000fe40007ffe0ff */
[----:B------:R-:W-:Y:S01]  /*0c80*/  FFMA R19, R13, R9, R20 ;  /* 0x000000090d137223 */ /* 0x000fe20000000014 */
[----:B------:R-:W-:-:S04]  /*0c90*/  IMAD.WIDE R20, R5, 0x4, R24 ;  /* 0x0000000405147825 */ /* 0x000fc800078e0218 */
[----:B------:R-:W-:-:S04]  /*0ca0*/  IMAD.WIDE R60, R18, 0x4, R58 ;  /* 0x00000004123c7825 */ /* 0x000fc800078e023a */
[----:B------:R-:W-:-:S04]  /*0cb0*/  IMAD.WIDE.U32 R58, R57, 0xfc, R20 ;  /* 0x000000fc393a7825 */ /* 0x000fc800078e0014 */
[----:B------:R-:W-:Y:S01]  /*0cc0*/  FFMA R4, R13, R4, R42 ;  /* 0x000000040d047223 */ /* 0x000fe2000000002a */
[----:B------:R-:W4:Y:S01]  /*0cd0*/  LDG.E.EL R6, desc[UR4][R60.64] ;  /* 0x000000043c067981 */ /* 0x000f22000c2e1900 */
[----:B------:R-:W-:-:S03]  /*0ce0*/  IADD3 R59, R0, R59, RZ ;  /* 0x0000003b003b7210 */ /* 0x000fc60007ffe0ff */
[----:B------:R-:W-:-:S06]  /*0cf0*/  IMAD.WIDE R58, R55, 0x4, R58 ;  /* 0x00000004373a7825 */ /* 0x000fcc00078e023a */
[----:B------:R-:W5:Y:S01]  /*0d00*/  LDG.E.EL R58, desc[UR4][R58.64] ;  /* 0x000000043a3a7981 */ /* 0x000f62000c2e1900 */
[C---:B--2---:R-:W-:Y:S01]  /*0d10*/  FADD R2, R43.reuse, R8 ;  /* 0x000000082b027221 */ /* 0x044fe20000000000 */
[----:B-----5:R-:W-:-:S04]  /*0d20*/  FADD R9, R43, R58 ;  /* 0x0000003a2b097221 */ /* 0x020fc80000000000 */
[----:B------:R-:W-:Y:S01]  /*0d30*/  FADD R18, -R2, R9 ;  /* 0x0000000902127221 */ /* 0x000fe20000000100 */
[----:B------:R-:W-:-:S04]  /*0d40*/  IMAD.WIDE R8, R5, 0x4, R28 ;  /* 0x0000000405087825 */ /* 0x000fc800078e021c */
[----:B------:R-:W-:-:S04]  /*0d50*/  IMAD.WIDE.U32 R56, R57, 0xfc, R8 ;  /* 0x000000fc39387825 */ /* 0x000fc800078e0008 */
[----:B------:R-:W-:Y:S01]  /*0d60*/  FFMA R5, R14, R18, R2 ;  /* 0x000000120e057223 */ /* 0x000fe20000000002 */
[----:B------:R-:W-:Y:S02]  /*0d70*/  IADD3 R57, R0, R57, RZ ;  /* 0x0000003900397210 */ /* 0x000fe40007ffe0ff */
[----:B------:R-:W-:-:S04]  /*0d80*/  IADD3 R0, R36, 0x200, RZ ;  /* 0x0000020024007810 */ /* 0x000fc80007ffe0ff */
[CC--:B------:R-:W-:Y:S02]  /*0d90*/  LEA.HI R2, R51.reuse, R0.reuse, RZ, 0xc ;  /* 0x0000000033027211 */ /* 0x0c0fe400078f60ff */
[----:B------:R-:W-:-:S04]  /*0da0*/  LEA.HI R51, R51, R0, RZ, 0x6 ;  /* 0x0000000033337211 */ /* 0x000fc800078f30ff */
[----:B------:R-:W-:-:S04]  /*0db0*/  SHF.R.S32.HI R51, RZ, 0x6, R51 ;  /* 0x00000006ff337819 */ /* 0x000fc80000011433 */
[----:B------:R-:W-:-:S04]  /*0dc0*/  LEA.HI R18, R51, R51, RZ, 0x6 ;  /* 0x0000003333127211 */ /* 0x000fc800078f30ff */
[----:B------:R-:W-:-:S04]  /*0dd0*/  LOP3.LUT R18, R18, 0xffffffc0, RZ, 0xc0, !PT ;  /* 0xffffffc012127812 */ /* 0x000fc800078ec0ff */
[----:B------:R-:W-:-:S05]  /*0de0*/  IADD3 R42, R51, -R18, RZ ;  /* 0x80000012332a7210 */ /* 0x000fca0007ffe0ff */
[----:B------:R-:W-:-:S06]  /*0df0*/  IMAD.WIDE R50, R42, 0x8, R22 ;  /* 0x000000082a327825 */ /* 0x000fcc00078e0216 */
[----:B------:R-:W2:Y:S01]  /*0e00*/  LDG.E.EL.64 R50, desc[UR4][R50.64] ;  /* 0x0000000432327981 */ /* 0x000ea2000c2e1b00 */
[----:B------:R-:W-:-:S06]  /*0e10*/  IMAD.WIDE R10, R42, 0x8, R10 ;  /* 0x000000082a0a7825 */ /* 0x000fcc00078e020a */
[----:B------:R-:W5:Y:S01]  /*0e20*/  LDG.E.EL.64 R10, desc[UR4][R10.64] ;  /* 0x000000040a0a7981 */ /* 0x000f62000c2e1b00 */
[----:B------:R-:W-:-:S04]  /*0e30*/  IMAD.WIDE.U32 R40, R53, 0xfc, R40 ;  /* 0x000000fc35287825 */ /* 0x000fc800078e0028 */
[----:B------:R-:W-:-:S04]  /*0e40*/  IMAD.WIDE.U32 R20, R53, 0xfc, R20 ;  /* 0x000000fc35147825 */ /* 0x000fc800078e0014 */
[----:B------:R-:W-:Y:S01]  /*0e50*/  IMAD.WIDE.U32 R8, R53, 0xfc, R8 ;  /* 0x000000fc35087825 */ /* 0x000fe200078e0008 */
[----:B------:R-:W-:Y:S02]  /*0e60*/  IADD3 R41, R17, R41, RZ ;  /* 0x0000002911297210 */ /* 0x000fe40007ffe0ff */
[----:B------:R-:W-:Y:S02]  /*0e70*/  IADD3 R21, R17, R21, RZ ;  /* 0x0000001511157210 */ /* 0x000fe40007ffe0ff */
[----:B------:R-:W-:Y:S02]  /*0e80*/  IADD3 R9, R17, R9, RZ ;  /* 0x0000000911097210 */ /* 0x000fe40007ffe0ff */
[----:B------:R-:W-:-:S05]  /*0e90*/  SHF.R.S32.HI R17, RZ, 0xc, R2 ;  /* 0x0000000cff117819 */ /* 0x000fca0000011402 */
[----:B------:R-:W-:-:S05]  /*0ea0*/  IMAD.HI R2, R17, 0x30c30c31, RZ ;  /* 0x30c30c3111027827 */ /* 0x000fca00078e02ff */
[----:B------:R-:W-:-:S04]  /*0eb0*/  SHF.R.U32.HI R53, RZ, 0x1f, R2 ;  /* 0x0000001fff357819 */ /* 0x000fc80000011602 */
[----:B------:R-:W-:Y:S01]  /*0ec0*/  LEA.HI.SX32 R2, R2, R53, 0x1e ;  /* 0x0000003502027211 */ /* 0x000fe200078ff2ff */
[----:B------:R-:W-:-:S04]  /*0ed0*/  IMAD.WIDE R20, R39, 0x4, R20 ;  /* 0x0000000427147825 */ /* 0x000fc800078e0214 */
[----:B------:R-:W-:Y:S01]  /*0ee0*/  IMAD R17, R2, -0x15, R17 ;  /* 0xffffffeb02117824 */ /* 0x000fe200078e0211 */
[----:B------:R0:W3:Y:S01]  /*0ef0*/  LDG.E.EL R18, desc[UR4][R20.64] ;  /* 0x0000000414127981 */ /* 0x0000e2000c2e1900 */
[----:B------:R-:W-:-:S04]  /*0f00*/  IMAD.HI R0, R0, 0x30c30c31, RZ ;  /* 0x30c30c3100007827 */ /* 0x000fc800078e02ff */
[----:B------:R-:W-:-:S04]  /*0f10*/  IMAD.WIDE R48, R17, 0x4, R48 ;  /* 0x0000000411307825 */ /* 0x000fc800078e0230 */
[----:B------:R-:W-:-:S04]  /*0f20*/  IMAD.WIDE R30, R17, 0x4, R30 ;  /* 0x00000004111e7825 */ /* 0x000fc800078e021e */
[----:B------:R-:W-:-:S04]  /*0f30*/  IMAD.WIDE R32, R17, 0x4, R32 ;  /* 0x0000000411207825 */ /* 0x000fc800078e0220 */
[----:B------:R-:W-:-:S04]  /*0f40*/  IMAD.WIDE R26, R17, 0x4, R26 ;  /* 0x00000004111a7825 */ /* 0x000fc800078e021a */
[----:B------:R-:W-:-:S04]  /*0f50*/  IMAD.WIDE R46, R17, 0x4, R46 ;  /* 0x00000004112e7825 */ /* 0x000fc800078e022e */
[----:B------:R-:W-:-:S04]  /*0f60*/  IMAD.WIDE R34, R17, 0x4, R34 ;  /* 0x0000000411227825 */ /* 0x000fc800078e0222 */
[----:B------:R-:W-:-:S04]  /*0f70*/  IMAD.WIDE R24, R17, 0x4, R24 ;  /* 0x0000000411187825 */ /* 0x000fc800078e0218 */
[----:B------:R-:W-:-:S04]  /*0f80*/  IMAD.WIDE R28, R17, 0x4, R28 ;  /* 0x00000004111c7825 */ /* 0x000fc800078e021c */
[----:B------:R-:W-:Y:S01]  /*0f90*/  IMAD.WIDE R8, R39, 0x4, R8 ;  /* 0x0000000427087825 */ /* 0x000fe200078e0208 */
[----:B------:R-:W-:-:S03]  /*0fa0*/  SHF.R.U32.HI R39, RZ, 0x1f, R0 ;  /* 0x0000001fff277819 */ /* 0x000fc60000011600 */
[----:B------:R-:W-:Y:S01]  /*0fb0*/  IMAD.WIDE R56, R55, 0x4, R56 ;  /* 0x0000000437387825 */ /* 0x000fe200078e0238 */
[----:B------:R-:W-:-:S04]  /*0fc0*/  LEA.HI.SX32 R0, R0, R39, 0x12 ;  /* 0x0000002700007211 */ /* 0x000fc800078f92ff */
[----:B------:R1:W3:Y:S01]  /*0fd0*/  LDG.E.EL R38, desc[UR4][R56.64] ;  /* 0x0000000438267981 */ /* 0x0002e2000c2e1900 */
[----:B------:R-:W-:-:S06]  /*0fe0*/  IMAD.WIDE R40, R55, 0x4, R40 ;  /* 0x0000000437287825 */ /* 0x000fcc00078e0228 */
[----:B------:R-:W3:Y:S04]  /*0ff0*/  LDG.E.EL R40, desc[UR4][R40.64] ;  /* 0x0000000428287981 */ /* 0x000ee8000c2e1900 */
[----:B------:R-:W3:Y:S01]  /*1000*/  LDG.E.EL R41, desc[UR4][R8.64] ;  /* 0x0000000408297981 */ /* 0x000ee2000c2e1900 */
[----:B--2---:R-:W-:Y:S02]  /*1010*/  IADD3 R23, P1, R50, 0x3, RZ ;  /* 0x0000000332177810 */ /* 0x004fe40007f3e0ff */
[----:B------:R-:W-:Y:S02]  /*1020*/  ISETP.GE.AND P0, PT, R51, RZ, PT ;  /* 0x000000ff3300720c */ /* 0x000fe40003f06270 */
[----:B------:R-:W-:Y:S02]  /*1030*/  IADD3.X R53, RZ, R51, RZ, P1, !PT ;  /* 0x00000033ff357210 */ /* 0x000fe40000ffe4ff */
[----:B------:R-:W-:-:S02]  /*1040*/  SEL R23, R23, R50, !P0 ;  /* 0x0000003217177207 */ /* 0x000fc40004000000 */
[----:B------:R-:W-:Y:S01]  /*1050*/  SEL R53, R53, R51, !P0 ;  /* 0x0000003335357207 */ /* 0x000fe20004000000 */
[----:B------:R-:W-:Y:S01]  /*1060*/  IMAD.WIDE R50, R17, 0x4, R44 ;  /* 0x0000000411327825 */ /* 0x000fe200078e022c */
[----:B-----5:R-:W-:Y:S02]  /*1070*/  IADD3 R17, P1, R10, 0x3, RZ ;  /* 0x000000030a117810 */ /* 0x020fe40007f3e0ff */
[----:B------:R-:W-:Y:S02]  /*1080*/  ISETP.GE.AND P0, PT, R11, RZ, PT ;  /* 0x000000ff0b00720c */ /* 0x000fe40003f06270 */
[----:B0-----:R-:W-:Y:S01]  /*1090*/  IADD3.X R21, RZ, R11, RZ, P1, !PT ;  /* 0x0000000bff157210 */ /* 0x001fe20000ffe4ff */
[----:B------:R-:W-:Y:S01]  /*10a0*/  IMAD R53, R53, 0xfc, RZ ;  /* 0x000000fc35357824 */ /* 0x000fe200078e02ff */
[----:B------:R0:W2:Y:S01]  /*10b0*/  LDG.E.EL R39, desc[UR4][R50.64] ;  /* 0x0000000432277981 */ /* 0x0000a2000c2e1900 */
[----:B------:R-:W-:Y:S01]  /*10c0*/  IMAD.WIDE.U32 R44, R23, 0xfc, R48 ;  /* 0x000000fc172c7825 */ /* 0x000fe200078e0030 */
[----:B------:R-:W-:-:S03]  /*10d0*/  SEL R11, R21, R11, !P0 ;  /* 0x0000000b150b7207 */ /* 0x000fc60004000000 */
[----:B------:R-:W-:Y:S01]  /*10e0*/  IMAD.WIDE.U32 R20, R23, 0xfc, R32 ;  /* 0x000000fc17147825 */ /* 0x000fe200078e0020 */
[----:B-1----:R-:W-:-:S03]  /*10f0*/  IADD3 R57, R45, R53, RZ ;  /* 0x000000352d397210 */ /* 0x002fc60007ffe0ff */
[----:B------:R-:W-:Y:S01]  /*1100*/  IMAD R45, R0, 0xbd, RZ ;  /* 0x000000bd002d7824 */ /* 0x000fe200078e02ff */
[----:B------:R-:W-:Y:S01]  /*1110*/  IADD3 R21, R53, R21, RZ ;  /* 0x0000001535157210 */ /* 0x000fe20007ffe0ff */
[----:B------:R-:W-:Y:S01]  /*1120*/  IMAD.WIDE.U32 R54, R23, 0xfc, R46 ;  /* 0x000000fc17367825 */ /* 0x000fe200078e002e */
[----:B0-----:R-:W-:-:S03]  /*1130*/  SEL R51, R17, R10, !P0 ;  /* 0x0000000a11337207 */ /* 0x001fc60004000000 */
[----:B------:R-:W-:Y:S01]  /*1140*/  IMAD.WIDE R20, R45, 0x4, R20 ;  /* 0x000000042d147825 */ /* 0x000fe200078e0214 */
[----:B------:R-:W-:Y:S02]  /*1150*/  IADD3 R55, R53, R55, RZ ;  /* 0x0000003735377210 */ /* 0x000fe40007ffe0ff */
[----:B------:R-:W-:Y:S02]  /*1160*/  MOV R56, R44 ;  /* 0x0000002c00387202 */ /* 0x000fe40000000f00 */
[----:B------:R0:W5:Y:S01]  /*1170*/  LDG.E.EL R10, desc[UR4][R20.64] ;  /* 0x00000004140a7981 */ /* 0x000162000c2e1900 */
[----:B------:R-:W-:Y:S02]  /*1180*/  IMAD R11, R11, 0xfc, RZ ;  /* 0x000000fc0b0b7824 */ /* 0x000fe400078e02ff */
[----:B------:R-:W-:-:S04]  /*1190*/  IMAD.WIDE.U32 R48, R51, 0xfc, R48 ;  /* 0x000000fc33307825 */ /* 0x000fc800078e0030 */
[----:B0-----:R-:W-:Y:S01]  /*11a0*/  IMAD.WIDE.U32 R20, R23, 0xfc, R24 ;  /* 0x000000fc17147825 */ /* 0x001fe200078e0018 */
[----:B------:R-:W-:-:S03]  /*11b0*/  IADD3 R49, R49, R11, RZ ;  /* 0x0000000b31317210 */ /* 0x000fc60007ffe0ff */
[----:B------:R-:W-:Y:S01]  /*11c0*/  IMAD.WIDE R58, R45, 0x4, R56 ;  /* 0x000000042d3a7825 */ /* 0x000fe200078e0238 */
[----:B------:R-:W-:-:S03]  /*11d0*/  IADD3 R21, R53, R21, RZ ;  /* 0x0000001535157210 */ /* 0x000fc60007ffe0ff */
[----:B------:R-:W-:Y:S01]  /*11e0*/  IMAD.WIDE R60, R45, 0x4, R54 ;  /* 0x000000042d3c7825 */ /* 0x000fe200078e0236 */
[----:B------:R-:W2:Y:S03]  /*11f0*/  LDG.E.EL R9, desc[UR4][R58.64] ;  /* 0x000000043a097981 */ /* 0x000ea6000c2e1900 */
[C---:B------:R-:W-:Y:S01]  /*1200*/  IMAD.WIDE.U32 R56, R23.reuse, 0xfc, R30 ;  /* 0x000000fc17387825 */ /* 0x040fe200078e001e */
[----:B------:R-:W5:Y:S03]  /*1210*/  LDG.E.EL R8, desc[UR4][R60.64] ;  /* 0x000000043c087981 */ /* 0x000f66000c2e1900 */
[----:B------:R-:W-:-:S04]  /*1220*/  IMAD.WIDE.U32 R54, R23, 0xfc, R34 ;  /* 0x000000fc17367825 */ /* 0x000fc800078e0022 */
[----:B------:R-:W-:-:S04]  /*1230*/  IMAD.WIDE.U32 R32, R51, 0xfc, R32 ;  /* 0x000000fc33207825 */ /* 0x000fc800078e0020 */
[----:B------:R-:W-:-:S04]  /*1240*/  IMAD.WIDE.U32 R46, R51, 0xfc, R46 ;  /* 0x000000fc332e7825 */ /* 0x000fc800078e002e */
[----:B------:R-:W-:-:S04]  /*1250*/  IMAD.WIDE.U32 R30, R51, 0xfc, R30 ;  /* 0x000000fc331e7825 */ /* 0x000fc800078e001e */
[----:B------:R-:W-:Y:S01]  /*1260*/  IMAD.WIDE.U32 R34, R51, 0xfc, R34 ;  /* 0x000000fc33227825 */ /* 0x000fe200078e0022 */
[----:B------:R-:W-:-:S03]  /*1270*/  IADD3 R33, R11, R33, RZ ;  /* 0x000000210b217210 */ /* 0x000fc60007ffe0ff */
[----:B------:R-:W-:Y:S01]  /*1280*/  IMAD.WIDE R20, R45, 0x4, R20 ;  /* 0x000000042d147825 */ /* 0x000fe200078e0214 */
[----:B------:R-:W-:-:S03]  /*1290*/  IADD3 R57, R53, R57, RZ ;  /* 0x0000003935397210 */ /* 0x000fc60007ffe0ff */
[----:B------:R-:W-:Y:S01]  /*12a0*/  IMAD.WIDE R48, R45, 0x4, R48 ;  /* 0x000000042d307825 */ /* 0x000fe200078e0230 */
[----:B------:R-:W-:Y:S01]  /*12b0*/  IADD3 R47, R11, R47, RZ ;  /* 0x0000002f0b2f7210 */ /* 0x000fe20007ffe0ff */
[----:B------:R0:W5:Y:S01]  /*12c0*/  LDG.E.EL R2, desc[UR4][R20.64] ;  /* 0x0000000414027981 */ /* 0x000162000c2e1900 */
[----:B------:R-:W-:Y:S02]  /*12d0*/  IADD3 R31, R11, R31, RZ ;  /* 0x0000001f0b1f7210 */ /* 0x000fe40007ffe0ff */
[----:B------:R-:W-:Y:S01]  /*12e0*/  IADD3 R35, R11, R35, RZ ;  /* 0x000000230b237210 */ /* 0x000fe20007ffe0ff */
[----:B------:R1:W5:Y:S01]  /*12f0*/  LDG.E.EL R44, desc[UR4][R48.64] ;  /* 0x00000004302c7981 */ /* 0x000362000c2e1900 */
[----:B------:R-:W-:Y:S01]  /*1300*/  IADD3 R55, R53, R55, RZ ;  /* 0x0000003735377210 */ /* 0x000fe20007ffe0ff */
[----:B------:R-:W-:-:S04]  /*1310*/  IMAD.WIDE.U32 R24, R51, 0xfc, R24 ;  /* 0x000000fc33187825 */ /* 0x000fc800078e0018 */
[----:B0-----:R-:W-:-:S04]  /*1320*/  IMAD.WIDE.U32 R20, R23, 0xfc, R26 ;  /* 0x000000fc17147825 */ /* 0x001fc800078e001a */
[----:B------:R-:W-:-:S04]  /*1330*/  IMAD.WIDE.U32 R22, R23, 0xfc, R28 ;  /* 0x000000fc17167825 */ /* 0x000fc800078e001c */
[----:B------:R-:W-:-:S04]  /*1340*/  IMAD.WIDE.U32 R26, R51, 0xfc, R26 ;  /* 0x000000fc331a7825 */ /* 0x000fc800078e001a */
[C---:B-1----:R-:W-:Y:S02]  /*1350*/  IMAD.WIDE R48, R45.reuse, 0x4, R32 ;  /* 0x000000042d307825 */ /* 0x042fe400078e0220 */
[----:B------:R-:W0:Y:S02]  /*1360*/  LDC.64 R32, c[0x0][0x250] ;  /* 0x00009400ff207b82 */ /* 0x000e240000000a00 */
[----:B------:R-:W-:-:S04]  /*1370*/  IMAD.WIDE R56, R45, 0x4, R56 ;  /* 0x000000042d387825 */ /* 0x000fc800078e0238 */
[----:B------:R-:W-:-:S04]  /*1380*/  IMAD.WIDE R46, R45, 0x4, R46 ;  /* 0x000000042d2e7825 */ /* 0x000fc800078e022e */
[----:B------:R-:W-:-:S04]  /*1390*/  IMAD.WIDE.U32 R28, R51, 0xfc, R28 ;  /* 0x000000fc331c7825 */ /* 0x000fc800078e001c */
[----:B------:R-:W-:-:S04]  /*13a0*/  IMAD.WIDE R30, R45, 0x4, R30 ;  /* 0x000000042d1e7825 */ /* 0x000fc800078e021e */
[C---:B------:R-:W-:Y:S01]  /*13b0*/  IMAD.WIDE R34, R45.reuse, 0x4, R34 ;  /* 0x000000042d227825 */ /* 0x040fe200078e0222 */
[----:B------:R-:W-:Y:S01]  /*13c0*/  IADD3 R21, R53, R21, RZ ;  /* 0x0000001535157210 */ /* 0x000fe20007ffe0ff */
[----:B------:R-:W5:Y:S02]  /*13d0*/  LDG.E.EL R17, desc[UR4][R56.64] ;  /* 0x0000000438117981 */ /* 0x000f64000c2e1900 */
[----:B------:R-:W-:Y:S01]  /*13e0*/  IMAD.WIDE R54, R45, 0x4, R54 ;  /* 0x000000042d367825 */ /* 0x000fe200078e0236 */
[----:B------:R-:W-:Y:S01]  /*13f0*/  IADD3 R23, R53, R23, RZ ;  /* 0x0000001735177210 */ /* 0x000fe20007ffe0ff */
[----:B------:R-:W5:Y:S01]  /*1400*/  LDG.E.EL R46, desc[UR4][R46.64] ;  /* 0x000000042e2e7981 */ /* 0x000f62000c2e1900 */
[----:B------:R-:W-:Y:S02]  /*1410*/  IADD3 R25, R11, R25, RZ ;  /* 0x000000190b197210 */ /* 0x000fe40007ffe0ff */
[----:B------:R-:W-:Y:S01]  /*1420*/  IADD3 R27, R11, R27, RZ ;  /* 0x0000001b0b1b7210 */ /* 0x000fe20007ffe0ff */
[----:B------:R-:W5:Y:S01]  /*1430*/  LDG.E.EL R0, desc[UR4][R54.64] ;  /* 0x0000000436007981 */ /* 0x000f62000c2e1900 */
[----:B------:R-:W-:-:S03]  /*1440*/  IADD3 R29, R11, R29, RZ ;  /* 0x0000001d0b1d7210 */ /* 0x000fc60007ffe0ff */
[----:B------:R-:W5:Y:S01]  /*1450*/  LDG.E.EL R30, desc[UR4][R30.64] ;  /* 0x000000041e1e7981 */ /* 0x000f62000c2e1900 */
[----:B------:R-:W-:-:S03]  /*1460*/  IMAD.WIDE R24, R45, 0x4, R24 ;  /* 0x000000042d187825 */ /* 0x000fc600078e0218 */
[----:B------:R-:W5:Y:S01]  /*1470*/  LDG.E.EL R34, desc[UR4][R34.64] ;  /* 0x0000000422227981 */ /* 0x000f62000c2e1900 */
[----:B------:R-:W-:-:S03]  /*1480*/  IMAD.WIDE R20, R45, 0x4, R20 ;  /* 0x000000042d147825 */ /* 0x000fc600078e0214 */
[----:B------:R-:W5:Y:S01]  /*1490*/  LDG.E.EL R48, desc[UR4][R48.64] ;  /* 0x0000000430307981 */ /* 0x000f62000c2e1900 */
[----:B------:R-:W-:-:S03]  /*14a0*/  IMAD.WIDE R26, R45, 0x4, R26 ;  /* 0x000000042d1a7825 */ /* 0x000fc600078e021a */
[----:B------:R-:W5:Y:S01]  /*14b0*/  LDG.E.EL R24, desc[UR4][R24.64] ;  /* 0x0000000418187981 */ /* 0x000f62000c2e1900 */
[----:B------:R-:W-:-:S03]  /*14c0*/  IMAD.WIDE R22, R45, 0x4, R22 ;  /* 0x000000042d167825 */ /* 0x000fc600078e0216 */
[----:B------:R1:W5:Y:S01]  /*14d0*/  LDG.E.EL R20, desc[UR4][R20.64] ;  /* 0x0000000414147981 */ /* 0x000362000c2e1900 */
[----:B------:R-:W-:-:S03]  /*14e0*/  IMAD.WIDE R28, R45, 0x4, R28 ;  /* 0x000000042d1c7825 */ /* 0x000fc600078e021c */
[----:B------:R-:W5:Y:S04]  /*14f0*/  LDG.E.EL R26, desc[UR4][R26.64] ;  /* 0x000000041a1a7981 */ /* 0x000f68000c2e1900 */
[----:B------:R1:W5:Y:S04]  /*1500*/  LDG.E.EL R22, desc[UR4][R22.64] ;  /* 0x0000000416167981 */ /* 0x000368000c2e1900 */
[----:B------:R-:W5:Y:S01]  /*1510*/  LDG.E.EL R28, desc[UR4][R28.64] ;  /* 0x000000041c1c7981 */ /* 0x000f62000c2e1900 */
[----:B0-----:R-:W-:-:S04]  /*1520*/  IMAD.WIDE R50, R37, 0x4, R32 ;  /* 0x0000000425327825 */ /* 0x001fc800078e0220 */
[----:B------:R-:W-:Y:S02]  /*1530*/  IMAD.WIDE R32, R42, 0x4, R32 ;  /* 0x000000042a207825 */ /* 0x000fe400078e0220 */
[----:B------:R-:W5:Y:S04]  /*1540*/  LDG.E.EL R51, desc[UR4][R50.64] ;  /* 0x0000000432337981 */ /* 0x000f68000c2e1900 */
[----:B------:R-:W5:Y:S01]  /*1550*/  LDG.E.EL R32, desc[UR4][R32.64] ;  /* 0x0000000420207981 */ /* 0x000f62000c2e1900 */
[C---:B----4-:R-:W-:Y:S01]  /*1560*/  FADD R6, R43.reuse, R6 ;  /* 0x000000062b067221 */ /* 0x050fe20000000000 */
[C---:B---3--:R-:W-:Y:S01]  /*1570*/  FADD R11, R43.reuse, R38 ;  /* 0x000000262b0b7221 */ /* 0x048fe20000000000 */
[C---:B------:R-:W-:Y:S01]  /*1580*/  FADD R40, R43.reuse, R40 ;  /* 0x000000282b287221 */ /* 0x040fe20000000000 */
[C---:B------:R-:W-:Y:S01]  /*1590*/  FADD R41, R43.reuse, R41 ;  /* 0x000000292b297221 */ /* 0x040fe20000000000 */
[C---:B------:R-:W-:Y:S01]  /*15a0*/  FADD R7, R43.reuse, R7 ;  /* 0x000000072b077221 */ /* 0x040fe20000000000 */
[----:B------:R-:W-:Y:S01]  /*15b0*/  FADD R18, R43, R18 ;  /* 0x000000122b127221 */ /* 0x000fe20000000000 */
[----:B-1----:R-:W-:Y:S01]  /*15c0*/  FADD R21, -R6, R11 ;  /* 0x0000000b06157221 */ /* 0x002fe20000000100 */
[----:B------:R-:W-:-:S02]  /*15d0*/  FADD R11, -R40, R41 ;  /* 0x00000029280b7221 */ /* 0x000fc40000000100 */
[----:B------:R-:W-:Y:S01]  /*15e0*/  FADD R38, -R7, R18 ;  /* 0x0000001207267221 */ /* 0x000fe20000000100 */
[C---:B------:R-:W-:Y:S01]  /*15f0*/  FFMA R18, R15.reuse, R21, R6 ;  /* 0x000000150f127223 */ /* 0x040fe20000000006 */
[----:B------:R-:W-:Y:S02]  /*1600*/  FFMA R11, R15, R11, R40 ;  /* 0x0000000b0f0b7223 */ /* 0x000fe40000000028 */
[----:B------:R-:W-:Y:S02]  /*1610*/  FFMA R38, R14, R38, R7 ;  /* 0x000000260e267223 */ /* 0x000fe40000000007 */
[----:B------:R-:W0:Y:S01]  /*1620*/  LDC.64 R6, c[0x0][0x210] ;  /* 0x00008400ff067b82 */ /* 0x000e220000000a00 */
[----:B------:R-:W-:Y:S01]  /*1630*/  FADD R3, -R16, R3 ;  /* 0x0000000310037221 */ /* 0x000fe20000000100 */
[----:B------:R-:W-:Y:S01]  /*1640*/  FADD R19, -R4, R19 ;  /* 0x0000001304137221 */ /* 0x000fe20000000100 */
[----:B------:R-:W-:Y:S01]  /*1650*/  FADD R38, -R5, R38 ;  /* 0x0000002605267221 */ /* 0x000fe20000000100 */
[----:B------:R-:W-:Y:S01]  /*1660*/  FADD R11, -R18, R11 ;  /* 0x0000000b120b7221 */ /* 0x000fe20000000100 */
[----:B0-----:R-:W-:-:S04]  /*1670*/  IMAD.WIDE R6, R36, 0x4, R6 ;  /* 0x0000000424067825 */ /* 0x001fc800078e0206 */
[C---:B--2---:R-:W-:Y:S01]  /*1680*/  FADD R9, R39.reuse, R9 ;  /* 0x0000000927097221 */ /* 0x044fe20000000000 */
[----:B-----5:R-:W-:-:S04]  /*1690*/  FADD R8, R39, R8 ;  /* 0x0000000827087221 */ /* 0x020fc80000000000 */
[----:B------:R-:W-:-:S04]  /*16a0*/  FADD R8, -R9, R8 ;  /* 0x0000000809087221 */ /* 0x000fc80000000100 */
[----:B------:R-:W-:Y:S01]  /*16b0*/  FFMA R9, R12, R8, R9 ;  /* 0x000000080c097223 */ /* 0x000fe20000000009 */
[C---:B------:R-:W-:Y:S01]  /*16c0*/  FADD R21, R39.reuse, R44 ;  /* 0x0000002c27157221 */ /* 0x040fe20000000000 */
[C---:B------:R-:W-:Y:S01]  /*16d0*/  FADD R2, R39.reuse, R2 ;  /* 0x0000000227027221 */ /* 0x040fe20000000000 */
[C---:B------:R-:W-:Y:S01]  /*16e0*/  FADD R40, R39.reuse, R17 ;  /* 0x0000001127287221 */ /* 0x040fe20000000000 */
[C---:B------:R-:W-:Y:S01]  /*16f0*/  FADD R46, R39.reuse, R46 ;  /* 0x0000002e272e7221 */ /* 0x040fe20000000000 */
[C---:B------:R-:W-:Y:S01]  /*1700*/  FADD R17, R39.reuse, R0 ;  /* 0x0000000027117221 */ /* 0x040fe20000000000 */
[C---:B------:R-:W-:Y:S01]  /*1710*/  FADD R30, R39.reuse, R30 ;  /* 0x0000001e271e7221 */ /* 0x040fe20000000000 */
[----:B------:R-:W-:Y:S01]  /*1720*/  FADD R23, R39, R34 ;  /* 0x0000002227177221 */ /* 0x000fe20000000000 */
[----:B------:R-:W-:Y:S01]  /*1730*/  FADD R46, -R21, R46 ;  /* 0x0000002e152e7221 */ /* 0x000fe20000000100 */
[----:B------:R-:W-:Y:S02]  /*1740*/  FADD R17, -R40, R17 ;  /* 0x0000001128117221 */ /* 0x000fe40000000100 */
[----:B------:R-:W-:Y:S01]  /*1750*/  FADD R23, -R30, R23 ;  /* 0x000000171e177221 */ /* 0x000fe20000000100 */
[----:B------:R-:W-:Y:S01]  /*1760*/  FFMA R12, R12, R46, R21 ;  /* 0x0000002e0c0c7223 */ /* 0x000fe20000000015 */
[----:B------:R-:W-:Y:S01]  /*1770*/  FFMA R17, R13, R17, R40 ;  /* 0x000000110d117223 */ /* 0x000fe20000000028 */
[----:B------:R-:W-:Y:S01]  /*1780*/  FADD R21, R39, R48 ;  /* 0x0000003027157221 */ /* 0x000fe20000000000 */
[----:B------:R-:W-:Y:S01]  /*1790*/  FFMA R0, R13, R23, R30 ;  /* 0x000000170d007223 */ /* 0x000fe2000000001e */
[C---:B------:R-:W-:Y:S01]  /*17a0*/  FADD R13, R39.reuse, R10 ;  /* 0x0000000a270d7221 */ /* 0x040fe20000000000 */
[C---:B------:R-:W-:Y:S01]  /*17b0*/  FADD R24, R39.reuse, R24 ;  /* 0x0000001827187221 */ /* 0x040fe20000000000 */
[C---:B------:R-:W-:Y:S01]  /*17c0*/  FADD R20, R39.reuse, R20 ;  /* 0x0000001427147221 */ /* 0x040fe20000000000 */
[C---:B------:R-:W-:Y:S01]  /*17d0*/  FADD R26, R39.reuse, R26 ;  /* 0x0000001a271a7221 */ /* 0x040fe20000000000 */
[C---:B------:R-:W-:Y:S01]  /*17e0*/  FADD R23, R39.reuse, R22 ;  /* 0x0000001627177221 */ /* 0x040fe20000000000 */
[----:B------:R-:W-:Y:S01]  /*17f0*/  FADD R39, R39, R28 ;  /* 0x0000001c27277221 */ /* 0x000fe20000000000 */
[----:B------:R-:W-:Y:S01]  /*1800*/  FADD R2, -R13, R2 ;  /* 0x000000020d027221 */ /* 0x000fe20000000100 */
[----:B------:R-:W-:Y:S01]  /*1810*/  FADD R24, -R21, R24 ;  /* 0x0000001815187221 */ /* 0x000fe20000000100 */
[----:B------:R-:W-:Y:S01]  /*1820*/  FADD R23, -R20, R23 ;  /* 0x0000001714177221 */ /* 0x000fe20000000100 */
[----:B------:R-:W-:Y:S01]  /*1830*/  FADD R39, -R26, R39 ;  /* 0x000000271a277221 */ /* 0x000fe20000000100 */
[C---:B------:R-:W-:Y:S01]  /*1840*/  FFMA R13, R14.reuse, R2, R13 ;  /* 0x000000020e0d7223 */ /* 0x040fe2000000000d */
[----:B------:R-:W-:Y:S01]  /*1850*/  FFMA R24, R14, R24, R21 ;  /* 0x000000180e187223 */ /* 0x000fe20000000015 */
[C---:B------:R-:W-:Y:S01]  /*1860*/  FFMA R23, R15.reuse, R23, R20 ;  /* 0x000000170f177223 */ /* 0x040fe20000000014 */
[----:B------:R-:W-:Y:S01]  /*1870*/  FFMA R26, R15, R39, R26 ;  /* 0x000000270f1a7223 */ /* 0x000fe2000000001a */
[----:B------:R-:W-:Y:S01]  /*1880*/  FADD R12, -R9, R12 ;  /* 0x0000000c090c7221 */ /* 0x000fe20000000100 */
[----:B------:R-:W-:Y:S01]  /*1890*/  FADD R0, -R17, R0 ;  /* 0x0000000011007221 */ /* 0x000fe20000000100 */
[----:B------:R-:W-:Y:S01]  /*18a0*/  FADD R24, -R13, R24 ;  /* 0x000000180d187221 */ /* 0x000fe20000000100 */
[----:B------:R-:W-:Y:S01]  /*18b0*/  FADD R26, -R23, R26 ;  /* 0x0000001a171a7221 */ /* 0x000fe20000000100 */
[C---:B------:R-:W-:Y:S01]  /*18c0*/  FFMA R48, R51.reuse, R3, R16 ;  /* 0x0000000333307223 */ /* 0x040fe20000000010 */
[C---:B------:R-:W-:Y:S01]  /*18d0*/  FFMA R49, R51.reuse, R19, R4 ;  /* 0x0000001333317223 */ /* 0x040fe20000000004 */
[C---:B------:R-:W-:Y:S01]  /*18e0*/  FFMA R50, R51.reuse, R38, R5 ;  /* 0x0000002633327223 */ /* 0x040fe20000000005 */
[----:B------:R-:W-:Y:S01]  /*18f0*/  FFMA R51, R51, R11, R18 ;  /* 0x0000000b33337223 */ /* 0x000fe20000000012 */
[C---:B------:R-:W-:Y:S01]  /*1900*/  FFMA R16, R32.reuse, R12, R9 ;  /* 0x0000000c20107223 */ /* 0x040fe20000000009 */
[C---:B------:R-:W-:Y:S01]  /*1910*/  FFMA R17, R32.reuse, R0, R17 ;  /* 0x0000000020117223 */ /* 0x040fe20000000011 */
[C---:B------:R-:W-:Y:S01]  /*1920*/  FFMA R18, R32.reuse, R24, R13 ;  /* 0x0000001820127223 */ /* 0x040fe2000000000d */
[----:B------:R-:W-:Y:S01]  /*1930*/  FFMA R19, R32, R26, R23 ;  /* 0x0000001a20137223 */ /* 0x000fe20000000017 */
[----:B------:R-:W-:Y:S04]  /*1940*/  STG.E.128 desc[UR4][R6.64], R48 ;  /* 0x0000003006007986 */ /* 0x000fe8000c101d04 */
[----:B------:R-:W-:Y:S01]  /*1950*/  STG.E.128 desc[UR4][R6.64+0x800], R16 ;  /* 0x0008001006007986 */ /* 0x000fe2000c101d04 */
[----:B------:R-:W-:Y:S05]  /*1960*/  EXIT ;  /* 0x000000000000794d */ /* 0x000fea0003800000 */
.L_x_0:
[----:B------:R-:W-:-:S00]  /*1970*/  BRA `(.L_x_0) ;  /* 0xfffffffc00fc7947 */ /* 0x000fc0000383ffff */
[----:B------:R-:W-:-:S00]  /*1980*/  NOP ;  /* 0x0000000000007918 */ /* 0x000fc00000000000 */
[----:B------:R-:W-:-:S00]  /*1990*/  NOP ;  /* 0x0000000000007918 */ /* 0x000fc00000000000 */
[----:B------:R-:W-:-:S00]  /*19a0*/  NOP ;  /* 0x0000000000007918 */ /* 0x000fc00000000000 */
[----:B------:R-:W-:-:S00]  /*19b0*/  NOP ;  /* 0x0000000000007918 */ /* 0x000fc00000000000 */
[----:B------:R-:W-:-:S00]  /*19c0*/  NOP ;  /* 0x0000000000007918 */ /* 0x000fc00000000000 */
[----:B------:R-:W-:-:S00]  /*19d0*/  NOP ;  /* 0x0000000000007918 */ /* 0x000fc00000000000 */
[----:B------:R-:W-:-:S00]  /*19e0*/  NOP ;  /* 0x0000000000007918 */ /* 0x000fc00000000000 */
[----:B------:R-:W-:-:S00]  /*19f0*/  NOP ;  /* 0x0000000000007918 */ /* 0x000fc00000000000 */
.L_x_1:


//--------------------- .nv.constant0.triton_poi_fused__unsafe_index_add_convolution_mul_sub_24 --------------------------
	.section	.nv.constant0.triton_poi_fused__unsafe_index_add_convolution_mul_sub_24,"a",@progbits
	.sectionflags	@""
	.align	4
.nv.constant0.triton_poi_fused__unsafe_index_add_convolution_mul_sub_24:
	.zero		604
